	.headerflags	@"EF_CUDA_TEXMODE_UNIFIED EF_CUDA_64BIT_ADDRESS EF_CUDA_ACCELERATORS EF_CUDA_SM90 EF_CUDA_VIRTUAL_SM(EF_CUDA_SM90)"
	.elftype	@"ET_EXEC"


//--------------------- .nv.info                  --------------------------
	.section	.nv.info,"",@"SHT_CUDA_INFO"
	.align	4


	//----- nvinfo : EIATTR_REGCOUNT
	.align		4
        /*0000*/ 	.byte	0x04, 0x2f
        /*0002*/ 	.short	(.L_3 - .L_2)
	.align		4
.L_2:
        /*0004*/ 	.word	index@(triton_poi_fused__native_batch_norm_legit_no_training_add_convolution_relu_threshold_backward_4)
        /*0008*/ 	.word	0x0000001c


	//----- nvinfo : EIATTR_MIN_STACK_SIZE
	.align		4
.L_3:
        /*000c*/ 	.byte	0x04, 0x12
        /*000e*/ 	.short	(.L_5 - .L_4)
	.align		4
.L_4:
        /*0010*/ 	.word	index@(triton_poi_fused__native_batch_norm_legit_no_training_add_convolution_relu_threshold_backward_4)
        /*0014*/ 	.word	0x00000000


	//----- nvinfo : EIATTR_FRAME_SIZE
	.align		4
.L_5:
        /*0018*/ 	.byte	0x04, 0x11
        /*001a*/ 	.short	(.L_7 - .L_6)
	.align		4
.L_6:
        /*001c*/ 	.word	index@(triton_poi_fused__native_batch_norm_legit_no_training_add_convolution_relu_threshold_backward_4)
        /*0020*/ 	.word	0x00000000


	//----- nvinfo : EIATTR_MIN_STACK_SIZE
	.align		4
.L_7:
        /*0024*/ 	.byte	0x04, 0x12
        /*0026*/ 	.short	(.L_9 - .L_8)
	.align		4
.L_8:
        /*0028*/ 	.word	index@(triton_poi_fused__native_batch_norm_legit_no_training_add_convolution_relu_threshold_backward_4)
        /*002c*/ 	.word	0x00000000
.L_9:


//--------------------- .nv.info.triton_poi_fused__native_batch_norm_legit_no_training_add_convolution_relu_threshold_backward_4 --------------------------
	.section	.nv.info.triton_poi_fused__native_batch_norm_legit_no_training_add_convolution_relu_threshold_backward_4,"",@"SHT_CUDA_INFO"
	.sectionflags	@""
	.align	4


	//----- nvinfo : EIATTR_CUDA_API_VERSION
	.align		4
        /*0000*/ 	.byte	0x04, 0x37
        /*0002*/ 	.short	(.L_11 - .L_10)
.L_10:
        /*0004*/ 	.word	0x0000007c


	//----- nvinfo : EIATTR_KPARAM_INFO
	.align		4
.L_11:
        /*0008*/ 	.byte	0x04, 0x17
        /*000a*/ 	.short	(.L_13 - .L_12)
.L_12:
        /*000c*/ 	.word	0x00000000
        /*0010*/ 	.short	0x0009
        /*0012*/ 	.short	0x0048
        /*0014*/ 	.byte	0x00, 0xf0, 0x11, 0x00


	//----- nvinfo : EIATTR_KPARAM_INFO
	.align		4
.L_13:
        /*0018*/ 	.byte	0x04, 0x17
        /*001a*/ 	.short	(.L_15 - .L_14)
.L_14:
        /*001c*/ 	.word	0x00000000
        /*0020*/ 	.short	0x0008
        /*0022*/ 	.short	0x0040
        /*0024*/ 	.byte	0x00, 0xf4, 0x21, 0x00


	//----- nvinfo : EIATTR_KPARAM_INFO
	.align		4
.L_15:
        /*0028*/ 	.byte	0x04, 0x17
        /*002a*/ 	.short	(.L_17 - .L_16)
.L_16:
        /*002c*/ 	.word	0x00000000
        /*0030*/ 	.short	0x0007
        /*0032*/ 	.short	0x0038
        /*0034*/ 	.byte	0x00, 0xf4, 0x21, 0x00


	//----- nvinfo : EIATTR_KPARAM_INFO
	.align		4
.L_17:
        /*0038*/ 	.byte	0x04, 0x17
        /*003a*/ 	.short	(.L_19 - .L_18)
.L_18:
        /*003c*/ 	.word	0x00000000
        /*0040*/ 	.short	0x0006
        /*0042*/ 	.short	0x0030
        /*0044*/ 	.byte	0x00, 0xf4, 0x21, 0x00


	//----- nvinfo : EIATTR_KPARAM_INFO
	.align		4
.L_19:
        /*0048*/ 	.byte	0x04, 0x17
        /*004a*/ 	.short	(.L_21 - .L_20)
.L_20:
        /*004c*/ 	.word	0x00000000
        /*0050*/ 	.short	0x0005
        /*0052*/ 	.short	0x0028
        /*0054*/ 	.byte	0x00, 0xf4, 0x21, 0x00


	//----- nvinfo : EIATTR_KPARAM_INFO
	.align		4
.L_21:
        /*0058*/ 	.byte	0x04, 0x17
        /*005a*/ 	.short	(.L_23 - .L_22)
.L_22:
        /*005c*/ 	.word	0x00000000
        /*0060*/ 	.short	0x0004
        /*0062*/ 	.short	0x0020
        /*0064*/ 	.byte	0x00, 0xf4, 0x21, 0x00


	//----- nvinfo : EIATTR_KPARAM_INFO
	.align		4
.L_23:
        /*0068*/ 	.byte	0x04, 0x17
        /*006a*/ 	.short	(.L_25 - .L_24)
.L_24:
        /*006c*/ 	.word	0x00000000
        /*0070*/ 	.short	0x0003
        /*0072*/ 	.short	0x0018
        /*0074*/ 	.byte	0x00, 0xf4, 0x21, 0x00


	//----- nvinfo : EIATTR_KPARAM_INFO
	.align		4
.L_25:
        /*0078*/ 	.byte	0x04, 0x17
        /*007a*/ 	.short	(.L_27 - .L_26)
.L_26:
        /*007c*/ 	.word	0x00000000
        /*0080*/ 	.short	0x0002
        /*0082*/ 	.short	0x0010
        /*0084*/ 	.byte	0x00, 0xf4, 0x21, 0x00


	//----- nvinfo : EIATTR_KPARAM_INFO
	.align		4
.L_27:
        /*0088*/ 	.byte	0x04, 0x17
        /*008a*/ 	.short	(.L_29 - .L_28)
.L_28:
        /*008c*/ 	.word	0x00000000
        /*0090*/ 	.short	0x0001
        /*0092*/ 	.short	0x0008
        /*0094*/ 	.byte	0x00, 0xf4, 0x21, 0x00


	//----- nvinfo : EIATTR_KPARAM_INFO
	.align		4
.L_29:
        /*0098*/ 	.byte	0x04, 0x17
        /*009a*/ 	.short	(.L_31 - .L_30)
.L_30:
        /*009c*/ 	.word	0x00000000
        /*00a0*/ 	.short	0x0000
        /*00a2*/ 	.short	0x0000
        /*00a4*/ 	.byte	0x00, 0xf4, 0x21, 0x00


	//----- nvinfo : EIATTR_SPARSE_MMA_MASK
	.align		4
.L_31:
        /*00a8*/ 	.byte	0x03, 0x50
        /*00aa*/ 	.short	0x0000


	//----- nvinfo : EIATTR_MAXREG_COUNT
	.align		4
        /*00ac*/ 	.byte	0x03, 0x1b
        /*00ae*/ 	.short	0x00ff


	//----- nvinfo : EIATTR_EXIT_INSTR_OFFSETS
	.align		4
        /*00b0*/ 	.byte	0x04, 0x1c
        /*00b2*/ 	.short	(.L_33 - .L_32)


	//   ....[0]....
.L_32:
        /*00b4*/ 	.word	0x00000600


	//   ....[1]....
        /*00b8*/ 	.word	0x00000620


	//----- nvinfo : EIATTR_REQNTID
	.align		4
.L_33:
        /*00bc*/ 	.byte	0x04, 0x10
        /*00be*/ 	.short	(.L_35 - .L_34)
.L_34:
        /*00c0*/ 	.word	0x00000080
        /*00c4*/ 	.word	0x00000001
        /*00c8*/ 	.word	0x00000001


	//----- nvinfo : EIATTR_CBANK_PARAM_SIZE
	.align		4
.L_35:
        /*00cc*/ 	.byte	0x03, 0x19
        /*00ce*/ 	.short	0x004c


	//----- nvinfo : EIATTR_PARAM_CBANK
	.align		4
        /*00d0*/ 	.byte	0x04, 0x0a
        /*00d2*/ 	.short	(.L_37 - .L_36)
	.align		4
.L_36:
        /*00d4*/ 	.word	index@(.nv.constant0.triton_poi_fused__native_batch_norm_legit_no_training_add_convolution_relu_threshold_backward_4)
        /*00d8*/ 	.short	0x0210
        /*00da*/ 	.short	0x004c


	//----- nvinfo : EIATTR_SW_WAR
	.align		4
.L_37:
        /*00dc*/ 	.byte	0x04, 0x36
        /*00de*/ 	.short	(.L_39 - .L_38)
.L_38:
        /*00e0*/ 	.word	0x00000008
.L_39:


//--------------------- .nv.callgraph             --------------------------
	.section	.nv.callgraph,"",@"SHT_CUDA_CALLGRAPH"
	.align	4
	.sectionentsize	8
	.align		4
        /*0000*/ 	.word	0x00000000
	.align		4
        /*0004*/ 	.word	0xffffffff
	.align		4
        /*0008*/ 	.word	0x00000000
	.align		4
        /*000c*/ 	.word	0xfffffffe
	.align		4
        /*0010*/ 	.word	0x00000000
	.align		4
        /*0014*/ 	.word	0xfffffffd
	.align		4
        /*0018*/ 	.word	0x00000000
	.align		4
        /*001c*/ 	.word	0xfffffffc


//--------------------- .nv.constant4             --------------------------
	.section	.nv.constant4,"a",@progbits
	.align	8
	.align		8
.nv.constant4:
        /*0000*/ 	.dword	_$_str
	.align		8
        /*0008*/ 	.dword	_$_str_$_2


//--------------------- .text.triton_poi_fused__native_batch_norm_legit_no_training_add_convolution_relu_threshold_backward_4 --------------------------
	.section	.text.triton_poi_fused__native_batch_norm_legit_no_training_add_convolution_relu_threshold_backward_4,"ax",@progbits
	.align	128
        .global         triton_poi_fused__native_batch_norm_legit_no_training_add_convolution_relu_threshold_backward_4
        .type           triton_poi_fused__native_batch_norm_legit_no_training_add_convolution_relu_threshold_backward_4,@function
        .size           triton_poi_fused__native_batch_norm_legit_no_training_add_convolution_relu_threshold_backward_4,(.L_x_1 - triton_poi_fused__native_batch_norm_legit_no_training_add_convolution_relu_threshold_backward_4)
        .other          triton_poi_fused__native_batch_norm_legit_no_training_add_convolution_relu_threshold_backward_4,@"STO_CUDA_ENTRY STV_DEFAULT"
triton_poi_fused__native_batch_norm_legit_no_training_add_convolution_relu_threshold_backward_4:
.text.triton_poi_fused__native_batch_norm_legit_no_training_add_convolution_relu_threshold_backward_4:
[----:B------:R-:W0:Y:S01]  /*0000*/  LDC R1, c[0x0][0x28] ;  /* 0x00000a00ff017b82 */ /* 0x000e220000000800 */
[----:B------:R-:W1:Y:S07]  /*0010*/  S2R R0, SR_TID.X ;  /* 0x0000000000007919 */ /* 0x000e6e0000002100 */
[----:B------:R-:W2:Y:S01]  /*0020*/  LDC.64 R2, c[0x0][0x230] ;  /* 0x00008c00ff027b82 */ /* 0x000ea20000000a00 */
[----:B------:R-:W-:Y:S01]  /*0030*/  HFMA2.MMA R16, -RZ, RZ, 0, 0 ;  /* 0x00000000ff107435 */ /* 0x000fe200000001ff */
[----:B------:R-:W-:Y:S01]  /*0040*/  ULDC.64 UR4, c[0x0][0x208] ;  /* 0x0000820000047ab9 */ /* 0x000fe20000000a00 */
[----:B------:R-:W3:Y:S05]  /*0050*/  S2R R17, SR_CTAID.X ;  /* 0x0000000000117919 */ /* 0x000eea0000002500 */
[----:B------:R-:W4:Y:S08]  /*0060*/  LDC.64 R24, c[0x0][0x220] ;  /* 0x00008800ff187b82 */ /* 0x000f300000000a00 */
[----:B------:R-:W5:Y:S08]  /*0070*/  LDC.64 R6, c[0x0][0x210] ;  /* 0x00008400ff067b82 */ /* 0x000f700000000a00 */
[----:B------:R-:W2:Y:S08]  /*0080*/  LDC.64 R12, c[0x0][0x218] ;  /* 0x00008600ff0c7b82 */ /* 0x000eb00000000a00 */
[----:B------:R-:W2:Y:S01]  /*0090*/  LDC.64 R14, c[0x0][0x228] ;  /* 0x00008a00ff0e7b82 */ /* 0x000ea20000000a00 */
[----:B-1----:R-:W-:-:S07]  /*00a0*/  IMAD.SHL.U32 R0, R0, 0x2, RZ ;  /* 0x0000000200007824 */ /* 0x002fce00078e00ff */
[----:B------:R-:W1:Y:S01]  /*00b0*/  LDC.64 R10, c[0x0][0x238] ;  /* 0x00008e00ff0a7b82 */ /* 0x000e620000000a00 */
[----:B---3--:R-:W-:-:S07]  /*00c0*/  SHF.R.S32.HI R4, RZ, 0x17, R17 ;  /* 0x00000017ff047819 */ /* 0x008fce0000011411 */
[----:B------:R-:W3:Y:S01]  /*00d0*/  LDC.64 R8, c[0x0][0x240] ;  /* 0x00009000ff087b82 */ /* 0x000ee20000000a00 */
[----:B------:R-:W-:Y:S02]  /*00e0*/  LOP3.LUT R0, R0, 0xfe, RZ, 0xc0, !PT ;  /* 0x000000fe00007812 */ /* 0x000fe400078ec0ff */
[----:B------:R-:W-:Y:S02]  /*00f0*/  CS2R R18, SRZ ;  /* 0x0000000000127805 */ /* 0x000fe4000001ff00 */
[----:B------:R-:W-:Y:S02]  /*0100*/  SGXT R4, R4, 0x1 ;  /* 0x000000010404781a */ /* 0x000fe40000000200 */
[----:B------:R-:W-:Y:S02]  /*0110*/  CS2R R20, SRZ ;  /* 0x0000000000147805 */ /* 0x000fe4000001ff00 */
[----:B------:R-:W-:Y:S01]  /*0120*/  LEA R17, R17, R0, 0x8 ;  /* 0x0000000011117211 */ /* 0x000fe200078e40ff */
[----:B------:R-:W-:-:S03]  /*0130*/  ULDC.64 UR6, c[0x0][0x250] ;  /* 0x0000940000067ab9 */ /* 0x000fc60000000a00 */
[----:B------:R-:W-:Y:S02]  /*0140*/  LEA.HI R4, R4, R17, RZ, 0x4 ;  /* 0x0000001104047211 */ /* 0x000fe400078f20ff */
[----:B------:R-:W-:Y:S02]  /*0150*/  ISETP.GE.AND P0, PT, R17, 0x100, PT ;  /* 0x000001001100780c */ /* 0x000fe40003f06270 */
[----:B------:R-:W-:-:S04]  /*0160*/  SHF.R.S32.HI R4, RZ, 0x4, R4 ;  /* 0x00000004ff047819 */ /* 0x000fc80000011404 */
[----:B------:R-:W-:-:S04]  /*0170*/  LEA.HI R0, R4, R4, RZ, 0x2 ;  /* 0x0000000404007211 */ /* 0x000fc800078f10ff */
[----:B------:R-:W-:Y:S01]  /*0180*/  LOP3.LUT R23, R0, 0xfffffffc, RZ, 0xc0, !PT ;  /* 0xfffffffc00177812 */ /* 0x000fe200078ec0ff */
[----:B------:R-:W-:-:S04]  /*0190*/  IMAD.MOV.U32 R0, RZ, RZ, RZ ;  /* 0x000000ffff007224 */ /* 0x000fc800078e00ff */
[----:B------:R-:W-:-:S04]  /*01a0*/  IMAD.IADD R23, R4, 0x1, -R23 ;  /* 0x0000000104177824 */ /* 0x000fc800078e0a17 */
[----:B--2---:R-:W-:-:S05]  /*01b0*/  IMAD.WIDE R2, R23, 0x4, R2 ;  /* 0x0000000417027825 */ /* 0x004fca00078e0202 */
[----:B------:R-:W2:Y:S04]  /*01c0*/  @!P0 LDG.E.EL R16, desc[UR4][R2.64] ;  /* 0x0000000402108981 */ /* 0x000ea8000c2e1900 */
[----:B------:R5:W2:Y:S01]  /*01d0*/  @!P0 LDG.E.EL R0, desc[UR4][R2.64] ;  /* 0x0000000402008981 */ /* 0x000aa2000c2e1900 */
[----:B------:R-:W-:Y:S01]  /*01e0*/  CS2R R4, SRZ ;  /* 0x0000000000047805 */ /* 0x000fe2000001ff00 */
[----:B----4-:R-:W-:-:S04]  /*01f0*/  IMAD.WIDE R24, R23, 0x4, R24 ;  /* 0x0000000417187825 */ /* 0x010fc800078e0218 */
[C---:B0-----:R-:W-:Y:S01]  /*0200*/  IMAD.WIDE R12, R17.reuse, 0x4, R12 ;  /* 0x00000004110c7825 */ /* 0x041fe200078e020c */
[----:B------:R-:W4:Y:S03]  /*0210*/  @!P0 LDG.E.EL R19, desc[UR4][R24.64] ;  /* 0x0000000418138981 */ /* 0x000f26000c2e1900 */
[----:B-----5:R-:W-:Y:S01]  /*0220*/  IMAD.WIDE R2, R17, 0x4, R6 ;  /* 0x0000000411027825 */ /* 0x020fe200078e0206 */
[----:B------:R-:W-:Y:S01]  /*0230*/  CS2R R6, SRZ ;  /* 0x0000000000067805 */ /* 0x000fe2000001ff00 */
[----:B------:R0:W5:Y:S04]  /*0240*/  @!P0 LDG.E.EL R18, desc[UR4][R24.64] ;  /* 0x0000000418128981 */ /* 0x000168000c2e1900 */
[----:B------:R-:W5:Y:S01]  /*0250*/  @!P0 LDG.E.64 R4, desc[UR4][R2.64] ;  /* 0x0000000402048981 */ /* 0x000f62000c1e1b00 */
[----:B------:R-:W-:-:S03]  /*0260*/  IMAD.WIDE R14, R23, 0x4, R14 ;  /* 0x00000004170e7825 */ /* 0x000fc600078e020e */
[----:B------:R-:W4:Y:S01]  /*0270*/  @!P0 LDG.E.64 R6, desc[UR4][R12.64] ;  /* 0x000000040c068981 */ /* 0x000f22000c1e1b00 */
[C---:B-1----:R-:W-:Y:S01]  /*0280*/  IMAD.WIDE R10, R23.reuse, 0x4, R10 ;  /* 0x00000004170a7825 */ /* 0x042fe200078e020a */
[----:B0-----:R-:W-:Y:S02]  /*0290*/  CS2R R24, SRZ ;  /* 0x0000000000187805 */ /* 0x001fe4000001ff00 */
[----:B------:R-:W4:Y:S01]  /*02a0*/  @!P0 LDG.E.EL R21, desc[UR4][R14.64] ;  /* 0x000000040e158981 */ /* 0x000f22000c2e1900 */
[----:B---3--:R-:W-:Y:S01]  /*02b0*/  IMAD.WIDE R8, R23, 0x4, R8 ;  /* 0x0000000417087825 */ /* 0x008fe200078e0208 */
[----:B------:R-:W-:Y:S02]  /*02c0*/  CS2R R22, SRZ ;  /* 0x0000000000167805 */ /* 0x000fe4000001ff00 */
[----:B------:R-:W3:Y:S04]  /*02d0*/  @!P0 LDG.E.EL R20, desc[UR4][R14.64] ;  /* 0x000000040e148981 */ /* 0x000ee8000c2e1900 */
[----:B------:R-:W3:Y:S04]  /*02e0*/  @!P0 LDG.E.EL R25, desc[UR4][R10.64] ;  /* 0x000000040a198981 */ /* 0x000ee8000c2e1900 */
[----:B------:R-:W3:Y:S04]  /*02f0*/  @!P0 LDG.E.EL R24, desc[UR4][R10.64] ;  /* 0x000000040a188981 */ /* 0x000ee8000c2e1900 */
[----:B------:R-:W3:Y:S04]  /*0300*/  @!P0 LDG.E.EL R23, desc[UR4][R8.64] ;  /* 0x0000000408178981 */ /* 0x000ee8000c2e1900 */
[----:B------:R0:W3:Y:S02]  /*0310*/  @!P0 LDG.E.EL R22, desc[UR4][R8.64] ;  /* 0x0000000408168981 */ /* 0x0000e4000c2e1900 */
[----:B0-----:R-:W-:Y:S01]  /*0320*/  MOV R8, 0x3e800000 ;  /* 0x3e80000000087802 */ /* 0x001fe20000000f00 */
[----:B--2---:R-:W-:Y:S01]  /*0330*/  FADD R16, R16, 9.9999997473787516356e-06 ;  /* 0x3727c5ac10107421 */ /* 0x004fe20000000000 */
[----:B------:R-:W-:-:S03]  /*0340*/  FADD R0, R0, 9.9999997473787516356e-06 ;  /* 0x3727c5ac00007421 */ /* 0x000fc60000000000 */
[----:B------:R-:W0:Y:S08]  /*0350*/  MUFU.SQRT R12, R16 ;  /* 0x00000010000c7308 */ /* 0x000e300000002000 */
[----:B------:R-:W1:Y:S01]  /*0360*/  MUFU.SQRT R13, R0 ;  /* 0x00000000000d7308 */ /* 0x000e620000002000 */
[----:B0-----:R-:W-:Y:S01]  /*0370*/  FSETP.GT.AND P1, PT, R12, 8.50705917302346158658e+37, PT ;  /* 0x7e8000000c00780b */ /* 0x001fe20003f24000 */
[----:B-----5:R-:W-:Y:S01]  /*0380*/  FADD R18, R18, R5 ;  /* 0x0000000512127221 */ /* 0x020fe20000000000 */
[----:B------:R-:W-:Y:S01]  /*0390*/  FSETP.GEU.AND P3, PT, R12, 1.175494350822287508e-38, PT ;  /* 0x008000000c00780b */ /* 0x000fe20003f6e000 */
[----:B----4-:R-:W-:Y:S01]  /*03a0*/  FADD R19, R19, R4 ;  /* 0x0000000413137221 */ /* 0x010fe20000000000 */
[----:B------:R-:W-:Y:S01]  /*03b0*/  FSEL R9, R8, 1, P1 ;  /* 0x3f80000008097808 */ /* 0x000fe20000800000 */
[----:B------:R-:W-:Y:S01]  /*03c0*/  FADD R7, R18, R7 ;  /* 0x0000000712077221 */ /* 0x000fe20000000000 */
[----:B------:R-:W0:Y:S01]  /*03d0*/  LDC.64 R4, c[0x0][0x248] ;  /* 0x00009200ff047b82 */ /* 0x000e220000000a00 */
[----:B------:R-:W-:Y:S01]  /*03e0*/  FADD R6, R19, R6 ;  /* 0x0000000613067221 */ /* 0x000fe20000000000 */
[----:B-1----:R-:W-:-:S02]  /*03f0*/  FSETP.GT.AND P2, PT, R13, 8.50705917302346158658e+37, PT ;  /* 0x7e8000000d00780b */ /* 0x002fc40003f44000 */
[----:B------:R-:W-:Y:S02]  /*0400*/  FSETP.GEU.AND P4, PT, R13, 1.175494350822287508e-38, PT ;  /* 0x008000000d00780b */ /* 0x000fe40003f8e000 */
[----:B------:R-:W-:Y:S01]  /*0410*/  FSEL R0, R8, 1, P2 ;  /* 0x3f80000008007808 */ /* 0x000fe20001000000 */
[----:B------:R-:W-:Y:S01]  /*0420*/  @P1 FMUL R12, R12, 0.25 ;  /* 0x3e8000000c0c1820 */ /* 0x000fe20000400000 */
[----:B---3--:R-:W-:Y:S01]  /*0430*/  FADD R11, R7, -R20 ;  /* 0x80000014070b7221 */ /* 0x008fe20000000000 */
[----:B------:R-:W-:Y:S01]  /*0440*/  @!P3 FMUL R9, R9, 16777216 ;  /* 0x4b8000000909b820 */ /* 0x000fe20000400000 */
[----:B------:R-:W-:Y:S01]  /*0450*/  FADD R8, R6, -R21 ;  /* 0x8000001506087221 */ /* 0x000fe20000000000 */
[----:B------:R-:W-:Y:S01]  /*0460*/  @!P3 FMUL R12, R12, 16777216 ;  /* 0x4b8000000c0cb820 */ /* 0x000fe20000400000 */
[----:B------:R1:W-:Y:S03]  /*0470*/  @!P0 STG.E.64 desc[UR4][R2.64], R6 ;  /* 0x0000000602008986 */ /* 0x0003e6000c101b04 */
[----:B------:R-:W-:-:S02]  /*0480*/  @P2 FMUL R13, R13, 0.25 ;  /* 0x3e8000000d0d2820 */ /* 0x000fc40000400000 */
[----:B------:R-:W2:Y:S01]  /*0490*/  MUFU.RCP R12, R12 ;  /* 0x0000000c000c7308 */ /* 0x000ea20000001000 */
[----:B------:R-:W-:Y:S01]  /*04a0*/  @!P4 FMUL R0, R0, 16777216 ;  /* 0x4b8000000000c820 */ /* 0x000fe20000400000 */
[----:B------:R-:W-:Y:S01]  /*04b0*/  @!P4 FMUL R13, R13, 16777216 ;  /* 0x4b8000000d0dc820 */ /* 0x000fe20000400000 */
[----:B0-----:R-:W-:-:S05]  /*04c0*/  IMAD.WIDE R4, R17, 0x4, R4 ;  /* 0x0000000411047825 */ /* 0x001fca00078e0204 */
[----:B------:R-:W0:Y:S01]  /*04d0*/  MUFU.RCP R13, R13 ;  /* 0x0000000d000d7308 */ /* 0x000e220000001000 */
[----:B--2---:R-:W-:-:S04]  /*04e0*/  FMUL R9, R12, R9 ;  /* 0x000000090c097220 */ /* 0x004fc80000400000 */
[----:B------:R-:W-:Y:S01]  /*04f0*/  FMUL R9, R9, R8 ;  /* 0x0000000809097220 */ /* 0x000fe20000400000 */
[----:B0-----:R-:W-:-:S03]  /*0500*/  FMUL R0, R13, R0 ;  /* 0x000000000d007220 */ /* 0x001fc60000400000 */
[----:B------:R-:W-:Y:S01]  /*0510*/  FFMA R9, R9, R25, R22 ;  /* 0x0000001909097223 */ /* 0x000fe20000000016 */
[----:B------:R-:W-:-:S04]  /*0520*/  FMUL R0, R0, R11 ;  /* 0x0000000b00007220 */ /* 0x000fc80000400000 */
[----:B------:R-:W-:Y:S01]  /*0530*/  FSETP.GEU.AND P2, PT, R9, RZ, PT ;  /* 0x000000ff0900720b */ /* 0x000fe20003f4e000 */
[----:B------:R-:W-:-:S03]  /*0540*/  FFMA R0, R0, R24, R23 ;  /* 0x0000001800007223 */ /* 0x000fc60000000017 */
[----:B------:R-:W-:Y:S02]  /*0550*/  FSEL R12, R9, RZ, P2 ;  /* 0x000000ff090c7208 */ /* 0x000fe40001000000 */
[----:B------:R-:W-:Y:S02]  /*0560*/  FSETP.GEU.AND P1, PT, R0, RZ, PT ;  /* 0x000000ff0000720b */ /* 0x000fe40003f2e000 */
[----:B------:R-:W-:Y:S02]  /*0570*/  FSETP.GTU.AND P3, PT, R12, RZ, PT ;  /* 0x000000ff0c00720b */ /* 0x000fe40003f6c000 */
[----:B------:R-:W-:Y:S02]  /*0580*/  FSEL R13, R0, RZ, P1 ;  /* 0x000000ff000d7208 */ /* 0x000fe40000800000 */
[----:B------:R-:W-:Y:S02]  /*0590*/  IADD3 R8, P1, R17, UR6, RZ ;  /* 0x0000000611087c10 */ /* 0x000fe4000ff3e0ff */
[----:B------:R-:W-:Y:S01]  /*05a0*/  FSETP.GTU.AND P2, PT, R13, RZ, PT ;  /* 0x000000ff0d00720b */ /* 0x000fe20003f4c000 */
[----:B------:R1:W-:Y:S01]  /*05b0*/  @!P0 STG.E.64 desc[UR4][R4.64], R12 ;  /* 0x0000000c04008986 */ /* 0x0003e2000c101b04 */
[----:B------:R-:W-:-:S02]  /*05c0*/  SEL R0, RZ, 0x1, P3 ;  /* 0x00000001ff007807 */ /* 0x000fc40001800000 */
[----:B------:R-:W-:Y:S02]  /*05d0*/  SEL R11, RZ, 0x100, P2 ;  /* 0x00000100ff0b7807 */ /* 0x000fe40001000000 */
[----:B------:R-:W-:-:S03]  /*05e0*/  LEA.HI.X.SX32 R9, R17, UR7, 0x1, P1 ;  /* 0x0000000711097c11 */ /* 0x000fc600088f0eff */
[----:B------:R-:W-:Y:S01]  /*05f0*/  IMAD.IADD R11, R0, 0x1, R11 ;  /* 0x00000001000b7824 */ /* 0x000fe200078e020b */
[----:B------:R-:W-:Y:S06]  /*0600*/  @P0 EXIT ;  /* 0x000000000000094d */ /* 0x000fec0003800000 */
[----:B------:R-:W-:Y:S01]  /*0610*/  STG.E.U16 desc[UR4][R8.64], R11 ;  /* 0x0000000b08007986 */ /* 0x000fe2000c101504 */
[----:B------:R-:W-:Y:S05]  /*0620*/  EXIT ;  /* 0x000000000000794d */ /* 0x000fea0003800000 */
.L_x_0:
[----:B------:R-:W-:-:S00]  /*0630*/  BRA `(.L_x_0) ;  /* 0xfffffffc00fc7947 */ /* 0x000fc0000383ffff */
[----:B------:R-:W-:-:S00]  /*0640*/  NOP ;  /* 0x0000000000007918 */ /* 0x000fc00000000000 */
        /* <DEDUP_REMOVED lines=11> */
.L_x_1:


//--------------------- .nv.global.init           --------------------------
	.section	.nv.global.init,"aw",@progbits
.nv.global.init:
	.type		_$_str,@object
	.size		_$_str,(_$_str_$_2 - _$_str)
_$_str:
        /*0000*/ 	.byte	0x5f, 0x5f, 0x43, 0x55, 0x44, 0x41, 0x5f, 0x46, 0x54, 0x5a, 0x00
	.type		_$_str_$_2,@object
	.size		_$_str_$_2,(.L_1 - _$_str_$_2)
_$_str_$_2:
        /*000b*/ 	.byte	0x5f, 0x5f, 0x43, 0x55, 0x44, 0x41, 0x5f, 0x50, 0x52, 0x45, 0x43, 0x5f, 0x53, 0x51, 0x52, 0x54
        /*001b*/ 	.byte	0x00
.L_1:


//--------------------- .nv.constant0.triton_poi_fused__native_batch_norm_legit_no_training_add_convolution_relu_threshold_backward_4 --------------------------
	.section	.nv.constant0.triton_poi_fused__native_batch_norm_legit_no_training_add_convolution_relu_threshold_backward_4,"a",@progbits
	.sectionflags	@""
	.align	4
.nv.constant0.triton_poi_fused__native_batch_norm_legit_no_training_add_convolution_relu_threshold_backward_4:
	.zero		604
